//
// Generated by NVIDIA NVVM Compiler
//
// Compiler Build ID: CL-36424714
// Cuda compilation tools, release 13.0, V13.0.88
// Based on NVVM 20.0.0
//

.version 9.0
.target sm_100
.address_size 64

	// .globl	_Z11bitonic_gpuPiiii

.visible .entry _Z11bitonic_gpuPiiii(
	.param .u64 .ptr .align 1 _Z11bitonic_gpuPiiii_param_0,
	.param .u32 _Z11bitonic_gpuPiiii_param_1,
	.param .u32 _Z11bitonic_gpuPiiii_param_2,
	.param .u32 _Z11bitonic_gpuPiiii_param_3
)
{
	.reg .pred 	%p<5>;
	.reg .b32 	%r<13>;
	.reg .b64 	%rd<11>;

	ld.param.u64 	%rd6, [_Z11bitonic_gpuPiiii_param_0];
	ld.param.u32 	%r8, [_Z11bitonic_gpuPiiii_param_2];
	ld.param.u32 	%r7, [_Z11bitonic_gpuPiiii_param_3];
	cvta.to.global.u64 	%rd1, %rd6;
	mov.u32 	%r9, %tid.x;
	mov.u32 	%r10, %ntid.x;
	mov.u32 	%r11, %ctaid.x;
	mad.lo.s32 	%r1, %r10, %r11, %r9;
	xor.b32  	%r2, %r8, %r1;
	setp.le.u32 	%p1, %r2, %r1;
	@%p1 bra 	$L__BB0_6;
	and.b32  	%r12, %r7, %r1;
	setp.ne.s32 	%p2, %r12, 0;
	@%p2 bra 	$L__BB0_4;
	mul.wide.u32 	%rd9, %r1, 4;
	add.s64 	%rd2, %rd1, %rd9;
	ld.global.u32 	%r3, [%rd2];
	mul.wide.s32 	%rd10, %r2, 4;
	add.s64 	%rd3, %rd1, %rd10;
	ld.global.u32 	%r4, [%rd3];
	setp.le.s32 	%p4, %r3, %r4;
	@%p4 bra 	$L__BB0_6;
	st.global.u32 	[%rd2], %r4;
	st.global.u32 	[%rd3], %r3;
	bra.uni 	$L__BB0_6;
$L__BB0_4:
	mul.wide.u32 	%rd7, %r1, 4;
	add.s64 	%rd4, %rd1, %rd7;
	ld.global.u32 	%r5, [%rd4];
	mul.wide.s32 	%rd8, %r2, 4;
	add.s64 	%rd5, %rd1, %rd8;
	ld.global.u32 	%r6, [%rd5];
	setp.ge.s32 	%p3, %r5, %r6;
	@%p3 bra 	$L__BB0_6;
	st.global.u32 	[%rd4], %r6;
	st.global.u32 	[%rd5], %r5;
$L__BB0_6:
	ret;

}


// ===== COMPILED SASS (sm_100) =====

	.target	sm_100

	.elftype	@"ET_EXEC"


//--------------------- .note.nv.tkinfo           --------------------------
	.section	.note.nv.tkinfo,"",@"SHT_NOTE"
	.sectionflags	@"SHF_NOTE_NV_TKINFO"
	.tkinfo
        /*0018*/ 	.word	0x00000002
        /*0030*/ 	.string	""
        /*0030*/ 	.string	"ptxas"
        /*0030*/ 	.string	"Cuda compilation tools, release 13.0, V13.0.88"
        /*0030*/ 	.string	"Build cuda_13.0.r13.0/compiler.36424714_0"
        /*0030*/ 	.string	"-arch sm_100 -m 64 "



//--------------------- .note.nv.cuinfo           --------------------------
	.section	.note.nv.cuinfo,"",@"SHT_NOTE"
	.sectionflags	@"SHF_NOTE_NV_CUINFO"
        /*0018*/ 	.short	0x0002
        /*001a*/ 	.short	0x0064
        /*001c*/ 	.short	0x0082
	.zero		2


//--------------------- .nv.info                  --------------------------
	.section	.nv.info,"",@"SHT_CUDA_INFO"
	.align	4


	//----- nvinfo : EIATTR_REGCOUNT
	.align		4
        /*0000*/ 	.byte	0x04, 0x2f
        /*0002*/ 	.short	(.L_1 - .L_0)
	.align		4
.L_0:
        /*0004*/ 	.word	index@(_Z11bitonic_gpuPiiii)
        /*0008*/ 	.word	0x0000000c


	//----- nvinfo : EIATTR_FRAME_SIZE
	.align		4
.L_1:
        /*000c*/ 	.byte	0x04, 0x11
        /*000e*/ 	.short	(.L_3 - .L_2)
	.align		4
.L_2:
        /*0010*/ 	.word	index@(_Z11bitonic_gpuPiiii)
        /*0014*/ 	.word	0x00000000


	//----- nvinfo : EIATTR_MIN_STACK_SIZE
	.align		4
.L_3:
        /*0018*/ 	.byte	0x04, 0x12
        /*001a*/ 	.short	(.L_5 - .L_4)
	.align		4
.L_4:
        /*001c*/ 	.word	index@(_Z11bitonic_gpuPiiii)
        /*0020*/ 	.word	0x00000000
.L_5:


//--------------------- .nv.compat                --------------------------
	.section	.nv.compat,"",@"SHT_CUDA_COMPAT_INFO"
	.align	4
        /*0000*/ 	.byte	0x02, 0x09, 0x00, 0x00, 0x02, 0x02, 0x01, 0x00, 0x02, 0x05, 0x05, 0x00, 0x03, 0x07, 0x01, 0x01
        /*0010*/ 	.byte	0x02, 0x03, 0x00, 0x00, 0x02, 0x06, 0x01, 0x00, 0x04, 0x0b, 0x08, 0x00, 0x09, 0x00, 0x00, 0x00
        /*0020*/ 	.byte	0x00, 0x00, 0x00, 0x00


//--------------------- .nv.info._Z11bitonic_gpuPiiii --------------------------
	.section	.nv.info._Z11bitonic_gpuPiiii,"",@"SHT_CUDA_INFO"
	.sectionflags	@""
	.align	4


	//----- nvinfo : EIATTR_CUDA_API_VERSION
	.align		4
        /*0000*/ 	.byte	0x04, 0x37
        /*0002*/ 	.short	(.L_7 - .L_6)
.L_6:
        /*0004*/ 	.word	0x00000082


	//----- nvinfo : EIATTR_KPARAM_INFO
	.align		4
.L_7:
        /*0008*/ 	.byte	0x04, 0x17
        /*000a*/ 	.short	(.L_9 - .L_8)
.L_8:
        /*000c*/ 	.word	0x00000000
        /*0010*/ 	.short	0x0003
        /*0012*/ 	.short	0x0010
        /*0014*/ 	.byte	0x00, 0xf0, 0x11, 0x00


	//----- nvinfo : EIATTR_KPARAM_INFO
	.align		4
.L_9:
        /*0018*/ 	.byte	0x04, 0x17
        /*001a*/ 	.short	(.L_11 - .L_10)
.L_10:
        /*001c*/ 	.word	0x00000000
        /*0020*/ 	.short	0x0002
        /*0022*/ 	.short	0x000c
        /*0024*/ 	.byte	0x00, 0xf0, 0x11, 0x00


	//----- nvinfo : EIATTR_KPARAM_INFO
	.align		4
.L_11:
        /*0028*/ 	.byte	0x04, 0x17
        /*002a*/ 	.short	(.L_13 - .L_12)
.L_12:
        /*002c*/ 	.word	0x00000000
        /*0030*/ 	.short	0x0001
        /*0032*/ 	.short	0x0008
        /*0034*/ 	.byte	0x00, 0xf0, 0x11, 0x00


	//----- nvinfo : EIATTR_KPARAM_INFO
	.align		4
.L_13:
        /*0038*/ 	.byte	0x04, 0x17
        /*003a*/ 	.short	(.L_15 - .L_14)
.L_14:
        /*003c*/ 	.word	0x00000000
        /*0040*/ 	.short	0x0000
        /*0042*/ 	.short	0x0000
        /*0044*/ 	.byte	0x00, 0xf5, 0x21, 0x00


	//----- nvinfo : EIATTR_SPARSE_MMA_MASK
	.align		4
.L_15:
        /*0048*/ 	.byte	0x03, 0x50
        /*004a*/ 	.short	0x0000


	//----- nvinfo : EIATTR_MAXREG_COUNT
	.align		4
        /*004c*/ 	.byte	0x03, 0x1b
        /*004e*/ 	.short	0x00ff


	//----- nvinfo : EIATTR_MERCURY_ISA_VERSION
	.align		4
        /*0050*/ 	.byte	0x03, 0x5f
        /*0052*/ 	.short	0x0101


	//----- nvinfo : EIATTR_VRC_CTA_INIT_COUNT
	.align		4
        /*0054*/ 	.byte	0x02, 0x4a
	.zero		1
	.zero		1


	//----- nvinfo : EIATTR_EXIT_INSTR_OFFSETS
	.align		4
        /*0058*/ 	.byte	0x04, 0x1c
        /*005a*/ 	.short	(.L_17 - .L_16)


	//   ....[0]....
.L_16:
        /*005c*/ 	.word	0x00000080


	//   ....[1]....
        /*0060*/ 	.word	0x00000130


	//   ....[2]....
        /*0064*/ 	.word	0x00000160


	//   ....[3]....
        /*0068*/ 	.word	0x000001d0


	//   ....[4]....
        /*006c*/ 	.word	0x00000200


	//----- nvinfo : EIATTR_CRS_STACK_SIZE
	.align		4
.L_17:
        /*0070*/ 	.byte	0x04, 0x1e
        /*0072*/ 	.short	(.L_19 - .L_18)
.L_18:
        /*0074*/ 	.word	0x00000000


	//----- nvinfo : EIATTR_CBANK_PARAM_SIZE
	.align		4
.L_19:
        /*0078*/ 	.byte	0x03, 0x19
        /*007a*/ 	.short	0x0014


	//----- nvinfo : EIATTR_PARAM_CBANK
	.align		4
        /*007c*/ 	.byte	0x04, 0x0a
        /*007e*/ 	.short	(.L_21 - .L_20)
	.align		4
.L_20:
        /*0080*/ 	.word	index@(.nv.constant0._Z11bitonic_gpuPiiii)
        /*0084*/ 	.short	0x0380
        /*0086*/ 	.short	0x0014


	//----- nvinfo : EIATTR_SW_WAR
	.align		4
.L_21:
        /*0088*/ 	.byte	0x04, 0x36
        /*008a*/ 	.short	(.L_23 - .L_22)
.L_22:
        /*008c*/ 	.word	0x00000008
.L_23:


//--------------------- .nv.callgraph             --------------------------
	.section	.nv.callgraph,"",@"SHT_CUDA_CALLGRAPH"
	.align	4
	.sectionentsize	8
	.align		4
        /*0000*/ 	.word	0x00000000
	.align		4
        /*0004*/ 	.word	0xffffffff
	.align		4
        /*0008*/ 	.word	0x00000000
	.align		4
        /*000c*/ 	.word	0xfffffffe
	.align		4
        /*0010*/ 	.word	0x00000000
	.align		4
        /*0014*/ 	.word	0xfffffffd
	.align		4
        /*0018*/ 	.word	0x00000000
	.align		4
        /*001c*/ 	.word	0xfffffffc


//--------------------- .text._Z11bitonic_gpuPiiii --------------------------
	.section	.text._Z11bitonic_gpuPiiii,"ax",@progbits
	.align	128
        .global         _Z11bitonic_gpuPiiii
        .type           _Z11bitonic_gpuPiiii,@function
        .size           _Z11bitonic_gpuPiiii,(.L_x_2 - _Z11bitonic_gpuPiiii)
        .other          _Z11bitonic_gpuPiiii,@"STO_CUDA_ENTRY STV_DEFAULT"
_Z11bitonic_gpuPiiii:
.text._Z11bitonic_gpuPiiii:
[----:B------:R-:W-:Y:S01]  /*0000*/  LDC R1, c[0x0][0x37c] ;  /* 0x0000df00ff017b82 */ /* 0x000fe20000000800 */
[----:B------:R-:W0:Y:S01]  /*0010*/  S2R R7, SR_TID.X ;  /* 0x0000000000077919 */ /* 0x000e220000002100 */
[----:B------:R-:W0:Y:S01]  /*0020*/  LDCU UR4, c[0x0][0x360] ;  /* 0x00006c00ff0477ac */ /* 0x000e220008000800 */
[----:B------:R-:W0:Y:S01]  /*0030*/  S2R R0, SR_CTAID.X ;  /* 0x0000000000007919 */ /* 0x000e220000002500 */
[----:B------:R-:W1:Y:S01]  /*0040*/  LDCU UR5, c[0x0][0x38c] ;  /* 0x00007180ff0577ac */ /* 0x000e620008000800 */
[----:B0-----:R-:W-:-:S05]  /*0050*/  IMAD R7, R0, UR4, R7 ;  /* 0x0000000400077c24 */ /* 0x001fca000f8e0207 */
[----:B-1----:R-:W-:-:S04]  /*0060*/  LOP3.LUT R9, R7, UR5, RZ, 0x3c, !PT ;  /* 0x0000000507097c12 */ /* 0x002fc8000f8e3cff */
[----:B------:R-:W-:-:S13]  /*0070*/  ISETP.GT.U32.AND P0, PT, R9, R7, PT ;  /* 0x000000070900720c */ /* 0x000fda0003f04070 */
[----:B------:R-:W-:Y:S05]  /*0080*/  @!P0 EXIT ;  /* 0x000000000000894d */ /* 0x000fea0003800000 */
[----:B------:R-:W0:Y:S02]  /*0090*/  LDCU UR4, c[0x0][0x390] ;  /* 0x00007200ff0477ac */ /* 0x000e240008000800 */
[----:B0-----:R-:W-:Y:S01]  /*00a0*/  LOP3.LUT P0, RZ, R7, UR4, RZ, 0xc0, !PT ;  /* 0x0000000407ff7c12 */ /* 0x001fe2000f80c0ff */
[----:B------:R-:W0:-:S12]  /*00b0*/  LDCU.64 UR4, c[0x0][0x358] ;  /* 0x00006b00ff0477ac */ /* 0x000e180008000a00 */
[----:B------:R-:W-:Y:S05]  /*00c0*/  @P0 BRA `(.L_x_0) ;  /* 0x0000000000280947 */ /* 0x000fea0003800000 */
[----:B------:R-:W1:Y:S02]  /*00d0*/  LDC.64 R4, c[0x0][0x380] ;  /* 0x0000e000ff047b82 */ /* 0x000e640000000a00 */
[----:B-1----:R-:W-:-:S04]  /*00e0*/  IMAD.WIDE.U32 R2, R7, 0x4, R4 ;  /* 0x0000000407027825 */ /* 0x002fc800078e0004 */
[----:B------:R-:W-:Y:S01]  /*00f0*/  IMAD.WIDE R4, R9, 0x4, R4 ;  /* 0x0000000409047825 */ /* 0x000fe200078e0204 */
[----:B0-----:R-:W2:Y:S04]  /*0100*/  LDG.E R7, desc[UR4][R2.64] ;  /* 0x0000000402077981 */ /* 0x001ea8000c1e1900 */
[----:B------:R-:W2:Y:S02]  /*0110*/  LDG.E R0, desc[UR4][R4.64] ;  /* 0x0000000404007981 */ /* 0x000ea4000c1e1900 */
[----:B--2---:R-:W-:-:S13]  /*0120*/  ISETP.GT.AND P0, PT, R7, R0, PT ;  /* 0x000000000700720c */ /* 0x004fda0003f04270 */
[----:B------:R-:W-:Y:S05]  /*0130*/  @!P0 EXIT ;  /* 0x000000000000894d */ /* 0x000fea0003800000 */
[----:B------:R-:W-:Y:S04]  /*0140*/  STG.E desc[UR4][R2.64], R0 ;  /* 0x0000000002007986 */ /* 0x000fe8000c101904 */
[----:B------:R-:W-:Y:S01]  /*0150*/  STG.E desc[UR4][R4.64], R7 ;  /* 0x0000000704007986 */ /* 0x000fe2000c101904 */
[----:B------:R-:W-:Y:S05]  /*0160*/  EXIT ;  /* 0x000000000000794d */ /* 0x000fea0003800000 */
.L_x_0:
[----:B------:R-:W1:Y:S02]  /*0170*/  LDC.64 R2, c[0x0][0x380] ;  /* 0x0000e000ff027b82 */ /* 0x000e640000000a00 */
[----:B-1----:R-:W-:-:S04]  /*0180*/  IMAD.WIDE.U32 R4, R7, 0x4, R2 ;  /* 0x0000000407047825 */ /* 0x002fc800078e0002 */
[----:B------:R-:W-:Y:S01]  /*0190*/  IMAD.WIDE R2, R9, 0x4, R2 ;  /* 0x0000000409027825 */ /* 0x000fe200078e0202 */
[----:B0-----:R-:W2:Y:S04]  /*01a0*/  LDG.E R7, desc[UR4][R4.64] ;  /* 0x0000000404077981 */ /* 0x001ea8000c1e1900 */
[----:B------:R-:W2:Y:S02]  /*01b0*/  LDG.E R0, desc[UR4][R2.64] ;  /* 0x0000000402007981 */ /* 0x000ea4000c1e1900 */
[----:B--2---:R-:W-:-:S13]  /*01c0*/  ISETP.GE.AND P0, PT, R7, R0, PT ;  /* 0x000000000700720c */ /* 0x004fda0003f06270 */
[----:B------:R-:W-:Y:S05]  /*01d0*/  @P0 EXIT ;  /* 0x000000000000094d */ /* 0x000fea0003800000 */
[----:B------:R-:W-:Y:S04]  /*01e0*/  STG.E desc[UR4][R4.64], R0 ;  /* 0x0000000004007986 */ /* 0x000fe8000c101904 */
[----:B------:R-:W-:Y:S01]  /*01f0*/  STG.E desc[UR4][R2.64], R7 ;  /* 0x0000000702007986 */ /* 0x000fe2000c101904 */
[----:B------:R-:W-:Y:S05]  /*0200*/  EXIT ;  /* 0x000000000000794d */ /* 0x000fea0003800000 */
.L_x_1:
[----:B------:R-:W-:-:S00]  /*0210*/  BRA `(.L_x_1) ;  /* 0xfffffffc00fc7947 */ /* 0x000fc0000383ffff */
[----:B------:R-:W-:-:S00]  /*0220*/  NOP ;  /* 0x0000000000007918 */ /* 0x000fc00000000000 */
        /* <DEDUP_REMOVED lines=13> */
.L_x_2:


//--------------------- .nv.shared.reserved.0     --------------------------
	.section	.nv.shared.reserved.0,"aw",@nobits
	.weak		__nv_reservedSMEM_offset_0_alias
	.size		__nv_reservedSMEM_offset_0_alias, 0, 64
	.other		__nv_reservedSMEM_offset_0_alias,@"STO_CUDA_RESERVED_SHARED STV_DEFAULT"
__nv_reservedSMEM_offset_0_alias:
	.zero		0
	.zero		64


//--------------------- .nv.constant0._Z11bitonic_gpuPiiii --------------------------
	.section	.nv.constant0._Z11bitonic_gpuPiiii,"a",@progbits
	.sectionflags	@""
	.align	4
.nv.constant0._Z11bitonic_gpuPiiii:
	.zero		916


//--------------------- SYMBOLS --------------------------

	.type		.nv.reservedSmem.offset0,@object
	.size		.nv.reservedSmem.offset0,0x4
